//
// Generated by NVIDIA NVVM Compiler
//
// Compiler Build ID: CL-36424714
// Cuda compilation tools, release 13.0, V13.0.88
// Based on NVVM 20.0.0
//

.version 9.0
.target sm_100
.address_size 64

	// .globl	_Z9reductionPji
// _ZZ9reductionPjiE10partialSum has been demoted

.visible .entry _Z9reductionPji(
	.param .u64 .ptr .align 1 _Z9reductionPji_param_0,
	.param .u32 _Z9reductionPji_param_1
)
{
	.reg .pred 	%p<3>;
	.reg .b32 	%r<24>;
	.reg .b64 	%rd<9>;
	// demoted variable
	.shared .align 4 .b8 _ZZ9reductionPjiE10partialSum[128];
	ld.param.u64 	%rd2, [_Z9reductionPji_param_0];
	cvta.to.global.u64 	%rd1, %rd2;
	mov.u32 	%r1, %tid.x;
	mov.u32 	%r23, %ntid.x;
	mov.u32 	%r3, %ctaid.x;
	mul.lo.s32 	%r7, %r23, %r3;
	shl.b32 	%r8, %r7, 1;
	add.s32 	%r9, %r8, %r1;
	mul.wide.u32 	%rd3, %r9, 4;
	add.s64 	%rd4, %rd1, %rd3;
	ld.global.u32 	%r10, [%rd4];
	shl.b32 	%r11, %r1, 2;
	mov.u32 	%r12, _ZZ9reductionPjiE10partialSum;
	add.s32 	%r4, %r12, %r11;
	st.shared.u32 	[%r4], %r10;
	add.s32 	%r13, %r9, %r23;
	mul.wide.u32 	%rd5, %r13, 4;
	add.s64 	%rd6, %rd1, %rd5;
	ld.global.u32 	%r14, [%rd6];
	shl.b32 	%r15, %r23, 2;
	add.s32 	%r16, %r4, %r15;
	st.shared.u32 	[%r16], %r14;
$L__BB0_1:
	bar.sync 	0;
	setp.ge.u32 	%p1, %r1, %r23;
	@%p1 bra 	$L__BB0_3;
	shl.b32 	%r17, %r23, 2;
	add.s32 	%r18, %r4, %r17;
	ld.shared.u32 	%r19, [%r18];
	ld.shared.u32 	%r20, [%r4];
	add.s32 	%r21, %r20, %r19;
	st.shared.u32 	[%r4], %r21;
$L__BB0_3:
	shr.u32 	%r6, %r23, 1;
	setp.gt.u32 	%p2, %r23, 1;
	mov.u32 	%r23, %r6;
	@%p2 bra 	$L__BB0_1;
	ld.shared.u32 	%r22, [_ZZ9reductionPjiE10partialSum];
	mul.wide.u32 	%rd7, %r3, 4;
	add.s64 	%rd8, %rd1, %rd7;
	st.global.u32 	[%rd8], %r22;
	ret;

}


// ===== COMPILED SASS (sm_100) =====

	.target	sm_100

	.elftype	@"ET_EXEC"


//--------------------- .note.nv.tkinfo           --------------------------
	.section	.note.nv.tkinfo,"",@"SHT_NOTE"
	.sectionflags	@"SHF_NOTE_NV_TKINFO"
	.tkinfo
        /*0018*/ 	.word	0x00000002
        /*0030*/ 	.string	""
        /*0030*/ 	.string	"ptxas"
        /*0030*/ 	.string	"Cuda compilation tools, release 13.0, V13.0.88"
        /*0030*/ 	.string	"Build cuda_13.0.r13.0/compiler.36424714_0"
        /*0030*/ 	.string	"-arch sm_100 -m 64 "



//--------------------- .note.nv.cuinfo           --------------------------
	.section	.note.nv.cuinfo,"",@"SHT_NOTE"
	.sectionflags	@"SHF_NOTE_NV_CUINFO"
        /*0018*/ 	.short	0x0002
        /*001a*/ 	.short	0x0064
        /*001c*/ 	.short	0x0082
	.zero		2


//--------------------- .nv.info                  --------------------------
	.section	.nv.info,"",@"SHT_CUDA_INFO"
	.align	4


	//----- nvinfo : EIATTR_REGCOUNT
	.align		4
        /*0000*/ 	.byte	0x04, 0x2f
        /*0002*/ 	.short	(.L_1 - .L_0)
	.align		4
.L_0:
        /*0004*/ 	.word	index@(_Z9reductionPji)
        /*0008*/ 	.word	0x00000010


	//----- nvinfo : EIATTR_FRAME_SIZE
	.align		4
.L_1:
        /*000c*/ 	.byte	0x04, 0x11
        /*000e*/ 	.short	(.L_3 - .L_2)
	.align		4
.L_2:
        /*0010*/ 	.word	index@(_Z9reductionPji)
        /*0014*/ 	.word	0x00000000


	//----- nvinfo : EIATTR_MIN_STACK_SIZE
	.align		4
.L_3:
        /*0018*/ 	.byte	0x04, 0x12
        /*001a*/ 	.short	(.L_5 - .L_4)
	.align		4
.L_4:
        /*001c*/ 	.word	index@(_Z9reductionPji)
        /*0020*/ 	.word	0x00000000
.L_5:


//--------------------- .nv.compat                --------------------------
	.section	.nv.compat,"",@"SHT_CUDA_COMPAT_INFO"
	.align	4
        /*0000*/ 	.byte	0x02, 0x09, 0x00, 0x00, 0x02, 0x02, 0x01, 0x00, 0x02, 0x05, 0x05, 0x00, 0x03, 0x07, 0x01, 0x01
        /*0010*/ 	.byte	0x02, 0x03, 0x00, 0x00, 0x02, 0x06, 0x01, 0x00, 0x04, 0x0b, 0x08, 0x00, 0x09, 0x00, 0x00, 0x00
        /*0020*/ 	.byte	0x00, 0x00, 0x00, 0x00


//--------------------- .nv.info._Z9reductionPji  --------------------------
	.section	.nv.info._Z9reductionPji,"",@"SHT_CUDA_INFO"
	.sectionflags	@""
	.align	4


	//----- nvinfo : EIATTR_CUDA_API_VERSION
	.align		4
        /*0000*/ 	.byte	0x04, 0x37
        /*0002*/ 	.short	(.L_7 - .L_6)
.L_6:
        /*0004*/ 	.word	0x00000082


	//----- nvinfo : EIATTR_KPARAM_INFO
	.align		4
.L_7:
        /*0008*/ 	.byte	0x04, 0x17
        /*000a*/ 	.short	(.L_9 - .L_8)
.L_8:
        /*000c*/ 	.word	0x00000000
        /*0010*/ 	.short	0x0001
        /*0012*/ 	.short	0x0008
        /*0014*/ 	.byte	0x00, 0xf0, 0x11, 0x00


	//----- nvinfo : EIATTR_KPARAM_INFO
	.align		4
.L_9:
        /*0018*/ 	.byte	0x04, 0x17
        /*001a*/ 	.short	(.L_11 - .L_10)
.L_10:
        /*001c*/ 	.word	0x00000000
        /*0020*/ 	.short	0x0000
        /*0022*/ 	.short	0x0000
        /*0024*/ 	.byte	0x00, 0xf5, 0x21, 0x00


	//----- nvinfo : EIATTR_SPARSE_MMA_MASK
	.align		4
.L_11:
        /*0028*/ 	.byte	0x03, 0x50
        /*002a*/ 	.short	0x0000


	//----- nvinfo : EIATTR_MAXREG_COUNT
	.align		4
        /*002c*/ 	.byte	0x03, 0x1b
        /*002e*/ 	.short	0x00ff


	//----- nvinfo : EIATTR_NUM_BARRIERS
	.align		4
        /*0030*/ 	.byte	0x02, 0x4c
        /*0032*/ 	.byte	0x01
	.zero		1


	//----- nvinfo : EIATTR_MERCURY_ISA_VERSION
	.align		4
        /*0034*/ 	.byte	0x03, 0x5f
        /*0036*/ 	.short	0x0101


	//----- nvinfo : EIATTR_VRC_CTA_INIT_COUNT
	.align		4
        /*0038*/ 	.byte	0x02, 0x4a
	.zero		1
	.zero		1


	//----- nvinfo : EIATTR_EXIT_INSTR_OFFSETS
	.align		4
        /*003c*/ 	.byte	0x04, 0x1c
        /*003e*/ 	.short	(.L_13 - .L_12)


	//   ....[0]....
.L_12:
        /*0040*/ 	.word	0x00000250


	//----- nvinfo : EIATTR_CBANK_PARAM_SIZE
	.align		4
.L_13:
        /*0044*/ 	.byte	0x03, 0x19
        /*0046*/ 	.short	0x000c


	//----- nvinfo : EIATTR_PARAM_CBANK
	.align		4
        /*0048*/ 	.byte	0x04, 0x0a
        /*004a*/ 	.short	(.L_15 - .L_14)
	.align		4
.L_14:
        /*004c*/ 	.word	index@(.nv.constant0._Z9reductionPji)
        /*0050*/ 	.short	0x0380
        /*0052*/ 	.short	0x000c


	//----- nvinfo : EIATTR_SW_WAR
	.align		4
.L_15:
        /*0054*/ 	.byte	0x04, 0x36
        /*0056*/ 	.short	(.L_17 - .L_16)
.L_16:
        /*0058*/ 	.word	0x00000008
.L_17:


//--------------------- .nv.callgraph             --------------------------
	.section	.nv.callgraph,"",@"SHT_CUDA_CALLGRAPH"
	.align	4
	.sectionentsize	8
	.align		4
        /*0000*/ 	.word	0x00000000
	.align		4
        /*0004*/ 	.word	0xffffffff
	.align		4
        /*0008*/ 	.word	0x00000000
	.align		4
        /*000c*/ 	.word	0xfffffffe
	.align		4
        /*0010*/ 	.word	0x00000000
	.align		4
        /*0014*/ 	.word	0xfffffffd
	.align		4
        /*0018*/ 	.word	0x00000000
	.align		4
        /*001c*/ 	.word	0xfffffffc


//--------------------- .text._Z9reductionPji     --------------------------
	.section	.text._Z9reductionPji,"ax",@progbits
	.align	128
        .global         _Z9reductionPji
        .type           _Z9reductionPji,@function
        .size           _Z9reductionPji,(.L_x_2 - _Z9reductionPji)
        .other          _Z9reductionPji,@"STO_CUDA_ENTRY STV_DEFAULT"
_Z9reductionPji:
.text._Z9reductionPji:
[----:B------:R-:W-:Y:S01]  /*0000*/  LDC R1, c[0x0][0x37c] ;  /* 0x0000df00ff017b82 */ /* 0x000fe20000000800 */
[----:B------:R-:W0:Y:S07]  /*0010*/  S2R R13, SR_CTAID.X ;  /* 0x00000000000d7919 */ /* 0x000e2e0000002500 */
[----:B------:R-:W0:Y:S01]  /*0020*/  LDC R6, c[0x0][0x360] ;  /* 0x0000d800ff067b82 */ /* 0x000e220000000800 */
[----:B------:R-:W1:Y:S01]  /*0030*/  LDCU.64 UR6, c[0x0][0x358] ;  /* 0x00006b00ff0677ac */ /* 0x000e620008000a00 */
[----:B------:R-:W2:Y:S06]  /*0040*/  S2R R11, SR_TID.X ;  /* 0x00000000000b7919 */ /* 0x000eac0000002100 */
[----:B------:R-:W3:Y:S01]  /*0050*/  LDC.64 R4, c[0x0][0x380] ;  /* 0x0000e000ff047b82 */ /* 0x000ee20000000a00 */
[----:B0-----:R-:W-:-:S05]  /*0060*/  IMAD R0, R6, R13, RZ ;  /* 0x0000000d06007224 */ /* 0x001fca00078e02ff */
[----:B--2---:R-:W-:-:S04]  /*0070*/  LEA R3, R0, R11, 0x1 ;  /* 0x0000000b00037211 */ /* 0x004fc800078e08ff */
[C---:B------:R-:W-:Y:S01]  /*0080*/  IADD3 R7, PT, PT, R3.reuse, R6, RZ ;  /* 0x0000000603077210 */ /* 0x040fe20007ffe0ff */
[----:B---3--:R-:W-:-:S04]  /*0090*/  IMAD.WIDE.U32 R2, R3, 0x4, R4 ;  /* 0x0000000403027825 */ /* 0x008fc800078e0004 */
[----:B------:R-:W-:Y:S02]  /*00a0*/  IMAD.WIDE.U32 R4, R7, 0x4, R4 ;  /* 0x0000000407047825 */ /* 0x000fe400078e0004 */
[----:B-1----:R-:W2:Y:S04]  /*00b0*/  LDG.E R2, desc[UR6][R2.64] ;  /* 0x0000000602027981 */ /* 0x002ea8000c1e1900 */
[----:B------:R-:W3:Y:S01]  /*00c0*/  LDG.E R4, desc[UR6][R4.64] ;  /* 0x0000000604047981 */ /* 0x000ee2000c1e1900 */
[----:B------:R-:W0:Y:S01]  /*00d0*/  S2UR UR5, SR_CgaCtaId ;  /* 0x00000000000579c3 */ /* 0x000e220000008800 */
[----:B------:R-:W-:Y:S02]  /*00e0*/  UMOV UR4, 0x400 ;  /* 0x0000040000047882 */ /* 0x000fe40000000000 */
[----:B0-----:R-:W-:-:S06]  /*00f0*/  ULEA UR4, UR5, UR4, 0x18 ;  /* 0x0000000405047291 */ /* 0x001fcc000f8ec0ff */
[----:B------:R-:W-:-:S05]  /*0100*/  LEA R7, R11, UR4, 0x2 ;  /* 0x000000040b077c11 */ /* 0x000fca000f8e10ff */
[----:B------:R-:W-:Y:S01]  /*0110*/  IMAD R9, R6, 0x4, R7 ;  /* 0x0000000406097824 */ /* 0x000fe200078e0207 */
[----:B--2---:R0:W-:Y:S04]  /*0120*/  STS [R7], R2 ;  /* 0x0000000207007388 */ /* 0x0041e80000000800 */
[----:B---3--:R0:W-:Y:S02]  /*0130*/  STS [R9], R4 ;  /* 0x0000000409007388 */ /* 0x0081e40000000800 */
.L_x_0:
[----:B------:R-:W-:Y:S01]  /*0140*/  BAR.SYNC.DEFER_BLOCKING 0x0 ;  /* 0x0000000000007b1d */ /* 0x000fe20000010000 */
[----:B------:R-:W-:-:S13]  /*0150*/  ISETP.GE.U32.AND P0, PT, R11, R6, PT ;  /* 0x000000060b00720c */ /* 0x000fda0003f06070 */
[----:B------:R-:W-:Y:S01]  /*0160*/  @!P0 LEA R0, R6, R7, 0x2 ;  /* 0x0000000706008211 */ /* 0x000fe200078e10ff */
[----:B------:R-:W-:Y:S05]  /*0170*/  @!P0 LDS R3, [R7] ;  /* 0x0000000007038984 */ /* 0x000fea0000000800 */
[----:B------:R-:W0:Y:S02]  /*0180*/  @!P0 LDS R0, [R0] ;  /* 0x0000000000008984 */ /* 0x000e240000000800 */
[----:B0-----:R-:W-:-:S05]  /*0190*/  @!P0 IMAD.IADD R2, R0, 0x1, R3 ;  /* 0x0000000100028824 */ /* 0x001fca00078e0203 */
[----:B------:R1:W-:Y:S01]  /*01a0*/  @!P0 STS [R7], R2 ;  /* 0x0000000207008388 */ /* 0x0003e20000000800 */
[----:B------:R-:W-:Y:S02]  /*01b0*/  ISETP.GT.U32.AND P0, PT, R6, 0x1, PT ;  /* 0x000000010600780c */ /* 0x000fe40003f04070 */
[----:B------:R-:W-:-:S11]  /*01c0*/  SHF.R.U32.HI R6, RZ, 0x1, R6 ;  /* 0x00000001ff067819 */ /* 0x000fd60000011606 */
[----:B-1----:R-:W-:Y:S05]  /*01d0*/  @P0 BRA `(.L_x_0) ;  /* 0xfffffffc00d80947 */ /* 0x002fea000383ffff */
[----:B------:R-:W0:Y:S01]  /*01e0*/  S2UR UR5, SR_CgaCtaId ;  /* 0x00000000000579c3 */ /* 0x000e220000008800 */
[----:B------:R-:W-:-:S07]  /*01f0*/  UMOV UR4, 0x400 ;  /* 0x0000040000047882 */ /* 0x000fce0000000000 */
[----:B------:R-:W1:Y:S01]  /*0200*/  LDC.64 R2, c[0x0][0x380] ;  /* 0x0000e000ff027b82 */ /* 0x000e620000000a00 */
[----:B0-----:R-:W-:Y:S01]  /*0210*/  ULEA UR4, UR5, UR4, 0x18 ;  /* 0x0000000405047291 */ /* 0x001fe2000f8ec0ff */
[----:B-1----:R-:W-:-:S08]  /*0220*/  IMAD.WIDE.U32 R2, R13, 0x4, R2 ;  /* 0x000000040d027825 */ /* 0x002fd000078e0002 */
[----:B------:R-:W0:Y:S04]  /*0230*/  LDS R5, [UR4] ;  /* 0x00000004ff057984 */ /* 0x000e280008000800 */
[----:B0-----:R-:W-:Y:S01]  /*0240*/  STG.E desc[UR6][R2.64], R5 ;  /* 0x0000000502007986 */ /* 0x001fe2000c101906 */
[----:B------:R-:W-:Y:S05]  /*0250*/  EXIT ;  /* 0x000000000000794d */ /* 0x000fea0003800000 */
.L_x_1:
[----:B------:R-:W-:-:S00]  /*0260*/  BRA `(.L_x_1) ;  /* 0xfffffffc00fc7947 */ /* 0x000fc0000383ffff */
[----:B------:R-:W-:-:S00]  /*0270*/  NOP ;  /* 0x0000000000007918 */ /* 0x000fc00000000000 */
        /* <DEDUP_REMOVED lines=8> */
.L_x_2:


//--------------------- .nv.shared._Z9reductionPji --------------------------
	.section	.nv.shared._Z9reductionPji,"aw",@nobits
	.sectionflags	@""
	.align	4
.nv.shared._Z9reductionPji:
	.zero		1152


//--------------------- .nv.shared.reserved.0     --------------------------
	.section	.nv.shared.reserved.0,"aw",@nobits
	.weak		__nv_reservedSMEM_offset_0_alias
	.size		__nv_reservedSMEM_offset_0_alias, 0, 64
	.other		__nv_reservedSMEM_offset_0_alias,@"STO_CUDA_RESERVED_SHARED STV_DEFAULT"
__nv_reservedSMEM_offset_0_alias:
	.zero		0
	.zero		64


//--------------------- .nv.constant0._Z9reductionPji --------------------------
	.section	.nv.constant0._Z9reductionPji,"a",@progbits
	.sectionflags	@""
	.align	4
.nv.constant0._Z9reductionPji:
	.zero		908


//--------------------- SYMBOLS --------------------------

	.type		.nv.reservedSmem.offset0,@object
	.size		.nv.reservedSmem.offset0,0x4
	.type		.nv.reservedSmem.cap,@object
	.size		.nv.reservedSmem.cap,0x4
